	.headerflags	@"EF_CUDA_TEXMODE_UNIFIED EF_CUDA_64BIT_ADDRESS EF_CUDA_ACCELERATORS EF_CUDA_SM90 EF_CUDA_VIRTUAL_SM(EF_CUDA_SM90)"
	.elftype	@"ET_EXEC"


//--------------------- .nv.info                  --------------------------
	.section	.nv.info,"",@"SHT_CUDA_INFO"
	.align	4


	//----- nvinfo : EIATTR_REGCOUNT
	.align		4
        /*0000*/ 	.byte	0x04, 0x2f
        /*0002*/ 	.short	(.L_3 - .L_2)
	.align		4
.L_2:
        /*0004*/ 	.word	index@(triton_poi_fused__native_batch_norm_legit_no_training_maximum_0)
        /*0008*/ 	.word	0x0000001a


	//----- nvinfo : EIATTR_MIN_STACK_SIZE
	.align		4
.L_3:
        /*000c*/ 	.byte	0x04, 0x12
        /*000e*/ 	.short	(.L_5 - .L_4)
	.align		4
.L_4:
        /*0010*/ 	.word	index@(triton_poi_fused__native_batch_norm_legit_no_training_maximum_0)
        /*0014*/ 	.word	0x00000000


	//----- nvinfo : EIATTR_FRAME_SIZE
	.align		4
.L_5:
        /*0018*/ 	.byte	0x04, 0x11
        /*001a*/ 	.short	(.L_7 - .L_6)
	.align		4
.L_6:
        /*001c*/ 	.word	index@(triton_poi_fused__native_batch_norm_legit_no_training_maximum_0)
        /*0020*/ 	.word	0x00000000


	//----- nvinfo : EIATTR_MIN_STACK_SIZE
	.align		4
.L_7:
        /*0024*/ 	.byte	0x04, 0x12
        /*0026*/ 	.short	(.L_9 - .L_8)
	.align		4
.L_8:
        /*0028*/ 	.word	index@(triton_poi_fused__native_batch_norm_legit_no_training_maximum_0)
        /*002c*/ 	.word	0x00000000
.L_9:


//--------------------- .nv.info.triton_poi_fused__native_batch_norm_legit_no_training_maximum_0 --------------------------
	.section	.nv.info.triton_poi_fused__native_batch_norm_legit_no_training_maximum_0,"",@"SHT_CUDA_INFO"
	.sectionflags	@""
	.align	4


	//----- nvinfo : EIATTR_CUDA_API_VERSION
	.align		4
        /*0000*/ 	.byte	0x04, 0x37
        /*0002*/ 	.short	(.L_11 - .L_10)
.L_10:
        /*0004*/ 	.word	0x0000007c


	//----- nvinfo : EIATTR_KPARAM_INFO
	.align		4
.L_11:
        /*0008*/ 	.byte	0x04, 0x17
        /*000a*/ 	.short	(.L_13 - .L_12)
.L_12:
        /*000c*/ 	.word	0x00000000
        /*0010*/ 	.short	0x0007
        /*0012*/ 	.short	0x0038
        /*0014*/ 	.byte	0x00, 0xf0, 0x11, 0x00


	//----- nvinfo : EIATTR_KPARAM_INFO
	.align		4
.L_13:
        /*0018*/ 	.byte	0x04, 0x17
        /*001a*/ 	.short	(.L_15 - .L_14)
.L_14:
        /*001c*/ 	.word	0x00000000
        /*0020*/ 	.short	0x0006
        /*0022*/ 	.short	0x0030
        /*0024*/ 	.byte	0x00, 0xf4, 0x21, 0x00


	//----- nvinfo : EIATTR_KPARAM_INFO
	.align		4
.L_15:
        /*0028*/ 	.byte	0x04, 0x17
        /*002a*/ 	.short	(.L_17 - .L_16)
.L_16:
        /*002c*/ 	.word	0x00000000
        /*0030*/ 	.short	0x0005
        /*0032*/ 	.short	0x0028
        /*0034*/ 	.byte	0x00, 0xf4, 0x21, 0x00


	//----- nvinfo : EIATTR_KPARAM_INFO
	.align		4
.L_17:
        /*0038*/ 	.byte	0x04, 0x17
        /*003a*/ 	.short	(.L_19 - .L_18)
.L_18:
        /*003c*/ 	.word	0x00000000
        /*0040*/ 	.short	0x0004
        /*0042*/ 	.short	0x0020
        /*0044*/ 	.byte	0x00, 0xf4, 0x21, 0x00


	//----- nvinfo : EIATTR_KPARAM_INFO
	.align		4
.L_19:
        /*0048*/ 	.byte	0x04, 0x17
        /*004a*/ 	.short	(.L_21 - .L_20)
.L_20:
        /*004c*/ 	.word	0x00000000
        /*0050*/ 	.short	0x0003
        /*0052*/ 	.short	0x0018
        /*0054*/ 	.byte	0x00, 0xf4, 0x21, 0x00


	//----- nvinfo : EIATTR_KPARAM_INFO
	.align		4
.L_21:
        /*0058*/ 	.byte	0x04, 0x17
        /*005a*/ 	.short	(.L_23 - .L_22)
.L_22:
        /*005c*/ 	.word	0x00000000
        /*0060*/ 	.short	0x0002
        /*0062*/ 	.short	0x0010
        /*0064*/ 	.byte	0x00, 0xf4, 0x21, 0x00


	//----- nvinfo : EIATTR_KPARAM_INFO
	.align		4
.L_23:
        /*0068*/ 	.byte	0x04, 0x17
        /*006a*/ 	.short	(.L_25 - .L_24)
.L_24:
        /*006c*/ 	.word	0x00000000
        /*0070*/ 	.short	0x0001
        /*0072*/ 	.short	0x0008
        /*0074*/ 	.byte	0x00, 0xf4, 0x21, 0x00


	//----- nvinfo : EIATTR_KPARAM_INFO
	.align		4
.L_25:
        /*0078*/ 	.byte	0x04, 0x17
        /*007a*/ 	.short	(.L_27 - .L_26)
.L_26:
        /*007c*/ 	.word	0x00000000
        /*0080*/ 	.short	0x0000
        /*0082*/ 	.short	0x0000
        /*0084*/ 	.byte	0x00, 0xf4, 0x21, 0x00


	//----- nvinfo : EIATTR_SPARSE_MMA_MASK
	.align		4
.L_27:
        /*0088*/ 	.byte	0x03, 0x50
        /*008a*/ 	.short	0x0000


	//----- nvinfo : EIATTR_MAXREG_COUNT
	.align		4
        /*008c*/ 	.byte	0x03, 0x1b
        /*008e*/ 	.short	0x00ff


	//----- nvinfo : EIATTR_EXIT_INSTR_OFFSETS
	.align		4
        /*0090*/ 	.byte	0x04, 0x1c
        /*0092*/ 	.short	(.L_29 - .L_28)


	//   ....[0]....
.L_28:
        /*0094*/ 	.word	0x000004f0


	//   ....[1]....
        /*0098*/ 	.word	0x00000510


	//----- nvinfo : EIATTR_REQNTID
	.align		4
.L_29:
        /*009c*/ 	.byte	0x04, 0x10
        /*009e*/ 	.short	(.L_31 - .L_30)
.L_30:
        /*00a0*/ 	.word	0x00000080
        /*00a4*/ 	.word	0x00000001
        /*00a8*/ 	.word	0x00000001


	//----- nvinfo : EIATTR_CBANK_PARAM_SIZE
	.align		4
.L_31:
        /*00ac*/ 	.byte	0x03, 0x19
        /*00ae*/ 	.short	0x003c


	//----- nvinfo : EIATTR_PARAM_CBANK
	.align		4
        /*00b0*/ 	.byte	0x04, 0x0a
        /*00b2*/ 	.short	(.L_33 - .L_32)
	.align		4
.L_32:
        /*00b4*/ 	.word	index@(.nv.constant0.triton_poi_fused__native_batch_norm_legit_no_training_maximum_0)
        /*00b8*/ 	.short	0x0210
        /*00ba*/ 	.short	0x003c


	//----- nvinfo : EIATTR_SW_WAR
	.align		4
.L_33:
        /*00bc*/ 	.byte	0x04, 0x36
        /*00be*/ 	.short	(.L_35 - .L_34)
.L_34:
        /*00c0*/ 	.word	0x00000008
.L_35:


//--------------------- .nv.callgraph             --------------------------
	.section	.nv.callgraph,"",@"SHT_CUDA_CALLGRAPH"
	.align	4
	.sectionentsize	8
	.align		4
        /*0000*/ 	.word	0x00000000
	.align		4
        /*0004*/ 	.word	0xffffffff
	.align		4
        /*0008*/ 	.word	0x00000000
	.align		4
        /*000c*/ 	.word	0xfffffffe
	.align		4
        /*0010*/ 	.word	0x00000000
	.align		4
        /*0014*/ 	.word	0xfffffffd
	.align		4
        /*0018*/ 	.word	0x00000000
	.align		4
        /*001c*/ 	.word	0xfffffffc


//--------------------- .nv.constant4             --------------------------
	.section	.nv.constant4,"a",@progbits
	.align	8
	.align		8
.nv.constant4:
        /*0000*/ 	.dword	_$_str
	.align		8
        /*0008*/ 	.dword	_$_str_$_2


//--------------------- .text.triton_poi_fused__native_batch_norm_legit_no_training_maximum_0 --------------------------
	.section	.text.triton_poi_fused__native_batch_norm_legit_no_training_maximum_0,"ax",@progbits
	.align	128
        .global         triton_poi_fused__native_batch_norm_legit_no_training_maximum_0
        .type           triton_poi_fused__native_batch_norm_legit_no_training_maximum_0,@function
        .size           triton_poi_fused__native_batch_norm_legit_no_training_maximum_0,(.L_x_1 - triton_poi_fused__native_batch_norm_legit_no_training_maximum_0)
        .other          triton_poi_fused__native_batch_norm_legit_no_training_maximum_0,@"STO_CUDA_ENTRY STV_DEFAULT"
triton_poi_fused__native_batch_norm_legit_no_training_maximum_0:
.text.triton_poi_fused__native_batch_norm_legit_no_training_maximum_0:
[----:B------:R-:W0:Y:S01]  /*0000*/  LDC R1, c[0x0][0x28] ;  /* 0x00000a00ff017b82 */ /* 0x000e220000000800 */
[----:B------:R-:W1:Y:S01]  /*0010*/  S2R R0, SR_TID.X ;  /* 0x0000000000007919 */ /* 0x000e620000002100 */
[----:B------:R-:W-:Y:S01]  /*0020*/  CS2R R12, SRZ ;  /* 0x00000000000c7805 */ /* 0x000fe2000001ff00 */
[----:B------:R-:W-:-:S05]  /*0030*/  ULDC.64 UR4, c[0x0][0x208] ;  /* 0x0000820000047ab9 */ /* 0x000fca0000000a00 */
[----:B------:R-:W2:Y:S01]  /*0040*/  LDC.64 R16, c[0x0][0x220] ;  /* 0x00008800ff107b82 */ /* 0x000ea20000000a00 */
[----:B------:R-:W3:Y:S07]  /*0050*/  S2R R3, SR_CTAID.X ;  /* 0x0000000000037919 */ /* 0x000eee0000002500 */
[----:B------:R-:W4:Y:S08]  /*0060*/  LDC.64 R20, c[0x0][0x218] ;  /* 0x00008600ff147b82 */ /* 0x000f300000000a00 */
[----:B------:R-:W5:Y:S08]  /*0070*/  LDC.64 R14, c[0x0][0x210] ;  /* 0x00008400ff0e7b82 */ /* 0x000f700000000a00 */
[----:B------:R-:W2:Y:S01]  /*0080*/  LDC.64 R6, c[0x0][0x230] ;  /* 0x00008c00ff067b82 */ /* 0x000ea20000000a00 */
[----:B-1----:R-:W-:-:S07]  /*0090*/  IMAD.SHL.U32 R0, R0, 0x2, RZ ;  /* 0x0000000200007824 */ /* 0x002fce00078e00ff */
[----:B------:R-:W1:Y:S01]  /*00a0*/  LDC.64 R10, c[0x0][0x238] ;  /* 0x00008e00ff0a7b82 */ /* 0x000e620000000a00 */
[----:B---3--:R-:W-:Y:S02]  /*00b0*/  SHF.R.S32.HI R5, RZ, 0x17, R3 ;  /* 0x00000017ff057819 */ /* 0x008fe40000011403 */
[----:B------:R-:W-:Y:S02]  /*00c0*/  LOP3.LUT R0, R0, 0xfe, RZ, 0xc0, !PT ;  /* 0x000000fe00007812 */ /* 0x000fe400078ec0ff */
[----:B------:R-:W-:-:S03]  /*00d0*/  SGXT R5, R5, 0x1 ;  /* 0x000000010505781a */ /* 0x000fc60000000200 */
[----:B------:R-:W-:Y:S02]  /*00e0*/  IMAD R8, R3, 0x100, R0 ;  /* 0x0000010003087824 */ /* 0x000fe400078e0200 */
[----:B------:R-:W3:Y:S03]  /*00f0*/  LDC.64 R2, c[0x0][0x228] ;  /* 0x00008a00ff027b82 */ /* 0x000ee60000000a00 */
[----:B------:R-:W-:Y:S02]  /*0100*/  LEA.HI R5, R5, R8, RZ, 0x4 ;  /* 0x0000000805057211 */ /* 0x000fe400078f20ff */
[----:B------:R-:W-:Y:S02]  /*0110*/  ISETP.GE.AND P0, PT, R8, 0x100, PT ;  /* 0x000001000800780c */ /* 0x000fe40003f06270 */
[----:B------:R-:W-:-:S04]  /*0120*/  SHF.R.S32.HI R5, RZ, 0x4, R5 ;  /* 0x00000004ff057819 */ /* 0x000fc80000011405 */
[----:B------:R-:W-:-:S04]  /*0130*/  LEA.HI R0, R5, R5, RZ, 0x2 ;  /* 0x0000000505007211 */ /* 0x000fc800078f10ff */
[----:B------:R-:W-:-:S04]  /*0140*/  LOP3.LUT R0, R0, 0xfffffffc, RZ, 0xc0, !PT ;  /* 0xfffffffc00007812 */ /* 0x000fc800078ec0ff */
[----:B------:R-:W-:-:S05]  /*0150*/  IADD3 R19, R5, -R0, RZ ;  /* 0x8000000005137210 */ /* 0x000fca0007ffe0ff */
[----:B---3--:R-:W-:-:S05]  /*0160*/  IMAD.WIDE R2, R19, 0x4, R2 ;  /* 0x0000000413027825 */ /* 0x008fca00078e0202 */
[----:B------:R-:W3:Y:S04]  /*0170*/  @!P0 LDG.E.EL R12, desc[UR4][R2.64] ;  /* 0x00000004020c8981 */ /* 0x000ee8000c2e1900 */
[----:B------:R1:W3:Y:S01]  /*0180*/  @!P0 LDG.E.EL R13, desc[UR4][R2.64] ;  /* 0x00000004020d8981 */ /* 0x0002e2000c2e1900 */
[----:B------:R-:W-:Y:S01]  /*0190*/  HFMA2.MMA R0, -RZ, RZ, 0, 0 ;  /* 0x00000000ff007435 */ /* 0x000fe200000001ff */
[----:B------:R-:W-:Y:S01]  /*01a0*/  IMAD.MOV.U32 R9, RZ, RZ, RZ ;  /* 0x000000ffff097224 */ /* 0x000fe200078e00ff */
[----:B------:R-:W-:Y:S01]  /*01b0*/  CS2R R4, SRZ ;  /* 0x0000000000047805 */ /* 0x000fe2000001ff00 */
[----:B--2---:R-:W-:-:S04]  /*01c0*/  IMAD.WIDE R16, R19, 0x4, R16 ;  /* 0x0000000413107825 */ /* 0x004fc800078e0210 */
[C---:B----4-:R-:W-:Y:S01]  /*01d0*/  IMAD.WIDE R20, R8.reuse, 0x4, R20 ;  /* 0x0000000408147825 */ /* 0x050fe200078e0214 */
[----:B------:R-:W2:Y:S01]  /*01e0*/  @!P0 LDG.E.EL R9, desc[UR4][R16.64] ;  /* 0x0000000410098981 */ /* 0x000ea2000c2e1900 */
[----:B-1----:R-:W-:Y:S02]  /*01f0*/  CS2R R2, SRZ ;  /* 0x0000000000027805 */ /* 0x002fe4000001ff00 */
[----:B-----5:R-:W-:Y:S01]  /*0200*/  IMAD.WIDE R14, R8, 0x4, R14 ;  /* 0x00000004080e7825 */ /* 0x020fe200078e020e */
[----:B------:R-:W4:Y:S03]  /*0210*/  @!P0 LDG.E.EL R0, desc[UR4][R16.64] ;  /* 0x0000000410008981 */ /* 0x000f26000c2e1900 */
[C---:B0-----:R-:W-:Y:S01]  /*0220*/  IMAD.WIDE R6, R19.reuse, 0x4, R6 ;  /* 0x0000000413067825 */ /* 0x041fe200078e0206 */
[----:B------:R-:W2:Y:S03]  /*0230*/  @!P0 LDG.E.64 R4, desc[UR4][R20.64] ;  /* 0x0000000414048981 */ /* 0x000ea6000c1e1b00 */
[----:B------:R-:W-:Y:S01]  /*0240*/  IMAD.WIDE R22, R19, 0x4, R10 ;  /* 0x0000000413167825 */ /* 0x000fe200078e020a */
[----:B------:R-:W-:-:S02]  /*0250*/  CS2R R10, SRZ ;  /* 0x00000000000a7805 */ /* 0x000fc4000001ff00 */
[----:B------:R-:W-:Y:S01]  /*0260*/  CS2R R18, SRZ ;  /* 0x0000000000127805 */ /* 0x000fe2000001ff00 */
[----:B------:R0:W5:Y:S04]  /*0270*/  @!P0 LDG.E.64 R2, desc[UR4][R14.64] ;  /* 0x000000040e028981 */ /* 0x000168000c1e1b00 */
[----:B------:R-:W2:Y:S04]  /*0280*/  @!P0 LDG.E.EL R11, desc[UR4][R6.64] ;  /* 0x00000004060b8981 */ /* 0x000ea8000c2e1900 */
[----:B------:R1:W2:Y:S04]  /*0290*/  @!P0 LDG.E.EL R19, desc[UR4][R6.64] ;  /* 0x0000000406138981 */ /* 0x0002a8000c2e1900 */
[----:B------:R-:W2:Y:S04]  /*02a0*/  @!P0 LDG.E.EL R18, desc[UR4][R22.64] ;  /* 0x0000000416128981 */ /* 0x000ea8000c2e1900 */
[----:B------:R-:W2:Y:S01]  /*02b0*/  @!P0 LDG.E.EL R10, desc[UR4][R22.64] ;  /* 0x00000004160a8981 */ /* 0x000ea2000c2e1900 */
[----:B0-----:R-:W-:Y:S01]  /*02c0*/  IMAD.MOV.U32 R15, RZ, RZ, 0x3e800000 ;  /* 0x3e800000ff0f7424 */ /* 0x001fe200078e00ff */
[----:B-1----:R-:W0:Y:S02]  /*02d0*/  LDC.64 R6, c[0x0][0x240] ;  /* 0x00009000ff067b82 */ /* 0x002e240000000a00 */
[----:B0-----:R-:W-:-:S04]  /*02e0*/  IMAD.WIDE R6, R8, 0x4, R6 ;  /* 0x0000000408067825 */ /* 0x001fc800078e0206 */
[----:B---3--:R-:W-:Y:S01]  /*02f0*/  FADD R12, R12, 9.9999997473787516356e-06 ;  /* 0x3727c5ac0c0c7421 */ /* 0x008fe20000000000 */
[----:B------:R-:W-:-:S03]  /*0300*/  FADD R13, R13, 9.9999997473787516356e-06 ;  /* 0x3727c5ac0d0d7421 */ /* 0x000fc60000000000 */
[----:B------:R-:W0:Y:S08]  /*0310*/  MUFU.SQRT R16, R12 ;  /* 0x0000000c00107308 */ /* 0x000e300000002000 */
[----:B------:R-:W1:Y:S01]  /*0320*/  MUFU.SQRT R14, R13 ;  /* 0x0000000d000e7308 */ /* 0x000e620000002000 */
[C---:B0-----:R-:W-:Y:S02]  /*0330*/  FSETP.GT.AND P1, PT, R16.reuse, 8.50705917302346158658e+37, PT ;  /* 0x7e8000001000780b */ /* 0x041fe40003f24000 */
[----:B------:R-:W-:-:S02]  /*0340*/  FSETP.GEU.AND P3, PT, R16, 1.175494350822287508e-38, PT ;  /* 0x008000001000780b */ /* 0x000fc40003f6e000 */
[C---:B-1----:R-:W-:Y:S02]  /*0350*/  FSETP.GT.AND P2, PT, R14.reuse, 8.50705917302346158658e+37, PT ;  /* 0x7e8000000e00780b */ /* 0x042fe40003f44000 */
[----:B------:R-:W-:-:S07]  /*0360*/  FSETP.GEU.AND P4, PT, R14, 1.175494350822287508e-38, PT ;  /* 0x008000000e00780b */ /* 0x000fce0003f8e000 */
[----:B------:R-:W-:-:S04]  /*0370*/  @P1 FMUL R16, R16, 0.25 ;  /* 0x3e80000010101820 */ /* 0x000fc80000400000 */
[----:B------:R-:W-:Y:S01]  /*0380*/  @!P3 FMUL R16, R16, 16777216 ;  /* 0x4b8000001010b820 */ /* 0x000fe20000400000 */
[----:B------:R-:W-:-:S04]  /*0390*/  @P2 FMUL R14, R14, 0.25 ;  /* 0x3e8000000e0e2820 */ /* 0x000fc80000400000 */
[----:B------:R-:W-:Y:S01]  /*03a0*/  @!P4 FMUL R14, R14, 16777216 ;  /* 0x4b8000000e0ec820 */ /* 0x000fe20000400000 */
[----:B------:R-:W0:Y:S01]  /*03b0*/  MUFU.RCP R16, R16 ;  /* 0x0000001000107308 */ /* 0x000e220000001000 */
[----:B------:R-:W-:-:S07]  /*03c0*/  FSEL R13, R15, 1, P1 ;  /* 0x3f8000000f0d7808 */ /* 0x000fce0000800000 */
[----:B------:R-:W1:Y:S01]  /*03d0*/  MUFU.RCP R14, R14 ;  /* 0x0000000e000e7308 */ /* 0x000e620000001000 */
[----:B------:R-:W-:Y:S01]  /*03e0*/  FSEL R15, R15, 1, P2 ;  /* 0x3f8000000f0f7808 */ /* 0x000fe20001000000 */
[----:B------:R-:W-:-:S04]  /*03f0*/  @!P3 FMUL R13, R13, 16777216 ;  /* 0x4b8000000d0db820 */ /* 0x000fc80000400000 */
[----:B------:R-:W-:Y:S01]  /*0400*/  @!P4 FMUL R15, R15, 16777216 ;  /* 0x4b8000000f0fc820 */ /* 0x000fe20000400000 */
[----:B0-----:R-:W-:Y:S01]  /*0410*/  FMUL R13, R16, R13 ;  /* 0x0000000d100d7220 */ /* 0x001fe20000400000 */
[----:B--2---:R-:W-:Y:S01]  /*0420*/  FADD R4, -R9, R4 ;  /* 0x0000000409047221 */ /* 0x004fe20000000100 */
[----:B----4-:R-:W-:Y:S01]  /*0430*/  FADD R0, -R0, R5 ;  /* 0x0000000500007221 */ /* 0x010fe20000000100 */
[----:B-----5:R-:W-:Y:S01]  /*0440*/  FSETP.NAN.AND P2, PT, R3, R3, PT ;  /* 0x000000030300720b */ /* 0x020fe20003f48000 */
[----:B-1----:R-:W-:Y:S01]  /*0450*/  FMUL R15, R14, R15 ;  /* 0x0000000f0e0f7220 */ /* 0x002fe20000400000 */
[----:B------:R-:W-:Y:S01]  /*0460*/  FMUL R13, R4, R13 ;  /* 0x0000000d040d7220 */ /* 0x000fe20000400000 */
[----:B------:R-:W-:Y:S02]  /*0470*/  FSETP.NAN.AND P1, PT, R2, R2, PT ;  /* 0x000000020200720b */ /* 0x000fe40003f28000 */
[----:B------:R-:W-:Y:S01]  /*0480*/  FMUL R15, R0, R15 ;  /* 0x0000000f000f7220 */ /* 0x000fe20000400000 */
[----:B------:R-:W-:-:S03]  /*0490*/  FFMA R11, R13, R11, R10 ;  /* 0x0000000b0d0b7223 */ /* 0x000fc6000000000a */
[----:B------:R-:W-:Y:S02]  /*04a0*/  FFMA R18, R15, R19, R18 ;  /* 0x000000130f127223 */ /* 0x000fe40000000012 */
[----:B------:R-:W-:-:S03]  /*04b0*/  FSETP.GEU.AND P3, PT, R11, R2, PT ;  /* 0x000000020b00720b */ /* 0x000fc60003f6e000 */
[----:B------:R-:W-:Y:S02]  /*04c0*/  FSETP.GEU.AND P4, PT, R18, R3, PT ;  /* 0x000000031200720b */ /* 0x000fe40003f8e000 */
[----:B------:R-:W-:Y:S02]  /*04d0*/  @!P1 SEL R2, R2, R11, !P3 ;  /* 0x0000000b02029207 */ /* 0x000fe40005800000 */
[----:B------:R-:W-:Y:S01]  /*04e0*/  @!P2 SEL R3, R3, R18, !P4 ;  /* 0x000000120303a207 */ /* 0x000fe20006000000 */
[----:B------:R-:W-:Y:S08]  /*04f0*/  @P0 EXIT ;  /* 0x000000000000094d */ /* 0x000ff00003800000 */
[----:B------:R-:W-:Y:S01]  /*0500*/  STG.E.64 desc[UR4][R6.64], R2 ;  /* 0x0000000206007986 */ /* 0x000fe2000c101b04 */
[----:B------:R-:W-:Y:S05]  /*0510*/  EXIT ;  /* 0x000000000000794d */ /* 0x000fea0003800000 */
.L_x_0:
[----:B------:R-:W-:-:S00]  /*0520*/  BRA `(.L_x_0) ;  /* 0xfffffffc00fc7947 */ /* 0x000fc0000383ffff */
[----:B------:R-:W-:-:S00]  /*0530*/  NOP ;  /* 0x0000000000007918 */ /* 0x000fc00000000000 */
        /* <DEDUP_REMOVED lines=12> */
.L_x_1:


//--------------------- .nv.global.init           --------------------------
	.section	.nv.global.init,"aw",@progbits
.nv.global.init:
	.type		_$_str,@object
	.size		_$_str,(_$_str_$_2 - _$_str)
_$_str:
        /*0000*/ 	.byte	0x5f, 0x5f, 0x43, 0x55, 0x44, 0x41, 0x5f, 0x46, 0x54, 0x5a, 0x00
	.type		_$_str_$_2,@object
	.size		_$_str_$_2,(.L_1 - _$_str_$_2)
_$_str_$_2:
        /*000b*/ 	.byte	0x5f, 0x5f, 0x43, 0x55, 0x44, 0x41, 0x5f, 0x50, 0x52, 0x45, 0x43, 0x5f, 0x53, 0x51, 0x52, 0x54
        /*001b*/ 	.byte	0x00
.L_1:


//--------------------- .nv.constant0.triton_poi_fused__native_batch_norm_legit_no_training_maximum_0 --------------------------
	.section	.nv.constant0.triton_poi_fused__native_batch_norm_legit_no_training_maximum_0,"a",@progbits
	.sectionflags	@""
	.align	4
.nv.constant0.triton_poi_fused__native_batch_norm_legit_no_training_maximum_0:
	.zero		588
